	.headerflags	@"EF_CUDA_TEXMODE_UNIFIED EF_CUDA_64BIT_ADDRESS EF_CUDA_ACCELERATORS EF_CUDA_SM90 EF_CUDA_VIRTUAL_SM(EF_CUDA_SM90)"
	.elftype	@"ET_EXEC"


//--------------------- .nv.info                  --------------------------
	.section	.nv.info,"",@"SHT_CUDA_INFO"
	.align	4


	//----- nvinfo : EIATTR_REGCOUNT
	.align		4
        /*0000*/ 	.byte	0x04, 0x2f
        /*0002*/ 	.short	(.L_3 - .L_2)
	.align		4
.L_2:
        /*0004*/ 	.word	index@(triton_poi_fused__native_batch_norm_legit_no_training_add_convolution_relu_23)
        /*0008*/ 	.word	0x00000016


	//----- nvinfo : EIATTR_MIN_STACK_SIZE
	.align		4
.L_3:
        /*000c*/ 	.byte	0x04, 0x12
        /*000e*/ 	.short	(.L_5 - .L_4)
	.align		4
.L_4:
        /*0010*/ 	.word	index@(triton_poi_fused__native_batch_norm_legit_no_training_add_convolution_relu_23)
        /*0014*/ 	.word	0x00000000


	//----- nvinfo : EIATTR_FRAME_SIZE
	.align		4
.L_5:
        /*0018*/ 	.byte	0x04, 0x11
        /*001a*/ 	.short	(.L_7 - .L_6)
	.align		4
.L_6:
        /*001c*/ 	.word	index@(triton_poi_fused__native_batch_norm_legit_no_training_add_convolution_relu_23)
        /*0020*/ 	.word	0x00000000


	//----- nvinfo : EIATTR_MIN_STACK_SIZE
	.align		4
.L_7:
        /*0024*/ 	.byte	0x04, 0x12
        /*0026*/ 	.short	(.L_9 - .L_8)
	.align		4
.L_8:
        /*0028*/ 	.word	index@(triton_poi_fused__native_batch_norm_legit_no_training_add_convolution_relu_23)
        /*002c*/ 	.word	0x00000000
.L_9:


//--------------------- .nv.info.triton_poi_fused__native_batch_norm_legit_no_training_add_convolution_relu_23 --------------------------
	.section	.nv.info.triton_poi_fused__native_batch_norm_legit_no_training_add_convolution_relu_23,"",@"SHT_CUDA_INFO"
	.sectionflags	@""
	.align	4


	//----- nvinfo : EIATTR_CUDA_API_VERSION
	.align		4
        /*0000*/ 	.byte	0x04, 0x37
        /*0002*/ 	.short	(.L_11 - .L_10)
.L_10:
        /*0004*/ 	.word	0x0000007c


	//----- nvinfo : EIATTR_KPARAM_INFO
	.align		4
.L_11:
        /*0008*/ 	.byte	0x04, 0x17
        /*000a*/ 	.short	(.L_13 - .L_12)
.L_12:
        /*000c*/ 	.word	0x00000000
        /*0010*/ 	.short	0x0007
        /*0012*/ 	.short	0x0038
        /*0014*/ 	.byte	0x00, 0xf0, 0x11, 0x00


	//----- nvinfo : EIATTR_KPARAM_INFO
	.align		4
.L_13:
        /*0018*/ 	.byte	0x04, 0x17
        /*001a*/ 	.short	(.L_15 - .L_14)
.L_14:
        /*001c*/ 	.word	0x00000000
        /*0020*/ 	.short	0x0006
        /*0022*/ 	.short	0x0030
        /*0024*/ 	.byte	0x00, 0xf4, 0x21, 0x00


	//----- nvinfo : EIATTR_KPARAM_INFO
	.align		4
.L_15:
        /*0028*/ 	.byte	0x04, 0x17
        /*002a*/ 	.short	(.L_17 - .L_16)
.L_16:
        /*002c*/ 	.word	0x00000000
        /*0030*/ 	.short	0x0005
        /*0032*/ 	.short	0x0028
        /*0034*/ 	.byte	0x00, 0xf4, 0x21, 0x00


	//----- nvinfo : EIATTR_KPARAM_INFO
	.align		4
.L_17:
        /*0038*/ 	.byte	0x04, 0x17
        /*003a*/ 	.short	(.L_19 - .L_18)
.L_18:
        /*003c*/ 	.word	0x00000000
        /*0040*/ 	.short	0x0004
        /*0042*/ 	.short	0x0020
        /*0044*/ 	.byte	0x00, 0xf4, 0x21, 0x00


	//----- nvinfo : EIATTR_KPARAM_INFO
	.align		4
.L_19:
        /*0048*/ 	.byte	0x04, 0x17
        /*004a*/ 	.short	(.L_21 - .L_20)
.L_20:
        /*004c*/ 	.word	0x00000000
        /*0050*/ 	.short	0x0003
        /*0052*/ 	.short	0x0018
        /*0054*/ 	.byte	0x00, 0xf4, 0x21, 0x00


	//----- nvinfo : EIATTR_KPARAM_INFO
	.align		4
.L_21:
        /*0058*/ 	.byte	0x04, 0x17
        /*005a*/ 	.short	(.L_23 - .L_22)
.L_22:
        /*005c*/ 	.word	0x00000000
        /*0060*/ 	.short	0x0002
        /*0062*/ 	.short	0x0010
        /*0064*/ 	.byte	0x00, 0xf4, 0x21, 0x00


	//----- nvinfo : EIATTR_KPARAM_INFO
	.align		4
.L_23:
        /*0068*/ 	.byte	0x04, 0x17
        /*006a*/ 	.short	(.L_25 - .L_24)
.L_24:
        /*006c*/ 	.word	0x00000000
        /*0070*/ 	.short	0x0001
        /*0072*/ 	.short	0x0008
        /*0074*/ 	.byte	0x00, 0xf4, 0x21, 0x00


	//----- nvinfo : EIATTR_KPARAM_INFO
	.align		4
.L_25:
        /*0078*/ 	.byte	0x04, 0x17
        /*007a*/ 	.short	(.L_27 - .L_26)
.L_26:
        /*007c*/ 	.word	0x00000000
        /*0080*/ 	.short	0x0000
        /*0082*/ 	.short	0x0000
        /*0084*/ 	.byte	0x00, 0xf4, 0x21, 0x00


	//----- nvinfo : EIATTR_SPARSE_MMA_MASK
	.align		4
.L_27:
        /*0088*/ 	.byte	0x03, 0x50
        /*008a*/ 	.short	0x0000


	//----- nvinfo : EIATTR_MAXREG_COUNT
	.align		4
        /*008c*/ 	.byte	0x03, 0x1b
        /*008e*/ 	.short	0x00ff


	//----- nvinfo : EIATTR_EXIT_INSTR_OFFSETS
	.align		4
        /*0090*/ 	.byte	0x04, 0x1c
        /*0092*/ 	.short	(.L_29 - .L_28)


	//   ....[0]....
.L_28:
        /*0094*/ 	.word	0x00000340


	//----- nvinfo : EIATTR_REQNTID
	.align		4
.L_29:
        /*0098*/ 	.byte	0x04, 0x10
        /*009a*/ 	.short	(.L_31 - .L_30)
.L_30:
        /*009c*/ 	.word	0x00000080
        /*00a0*/ 	.word	0x00000001
        /*00a4*/ 	.word	0x00000001


	//----- nvinfo : EIATTR_CBANK_PARAM_SIZE
	.align		4
.L_31:
        /*00a8*/ 	.byte	0x03, 0x19
        /*00aa*/ 	.short	0x003c


	//----- nvinfo : EIATTR_PARAM_CBANK
	.align		4
        /*00ac*/ 	.byte	0x04, 0x0a
        /*00ae*/ 	.short	(.L_33 - .L_32)
	.align		4
.L_32:
        /*00b0*/ 	.word	index@(.nv.constant0.triton_poi_fused__native_batch_norm_legit_no_training_add_convolution_relu_23)
        /*00b4*/ 	.short	0x0210
        /*00b6*/ 	.short	0x003c


	//----- nvinfo : EIATTR_SW_WAR
	.align		4
.L_33:
        /*00b8*/ 	.byte	0x04, 0x36
        /*00ba*/ 	.short	(.L_35 - .L_34)
.L_34:
        /*00bc*/ 	.word	0x00000008
.L_35:


//--------------------- .nv.callgraph             --------------------------
	.section	.nv.callgraph,"",@"SHT_CUDA_CALLGRAPH"
	.align	4
	.sectionentsize	8
	.align		4
        /*0000*/ 	.word	0x00000000
	.align		4
        /*0004*/ 	.word	0xffffffff
	.align		4
        /*0008*/ 	.word	0x00000000
	.align		4
        /*000c*/ 	.word	0xfffffffe
	.align		4
        /*0010*/ 	.word	0x00000000
	.align		4
        /*0014*/ 	.word	0xfffffffd
	.align		4
        /*0018*/ 	.word	0x00000000
	.align		4
        /*001c*/ 	.word	0xfffffffc


//--------------------- .nv.constant4             --------------------------
	.section	.nv.constant4,"a",@progbits
	.align	8
	.align		8
.nv.constant4:
        /*0000*/ 	.dword	_$_str
	.align		8
        /*0008*/ 	.dword	_$_str_$_2


//--------------------- .text.triton_poi_fused__native_batch_norm_legit_no_training_add_convolution_relu_23 --------------------------
	.section	.text.triton_poi_fused__native_batch_norm_legit_no_training_add_convolution_relu_23,"ax",@progbits
	.align	128
        .global         triton_poi_fused__native_batch_norm_legit_no_training_add_convolution_relu_23
        .type           triton_poi_fused__native_batch_norm_legit_no_training_add_convolution_relu_23,@function
        .size           triton_poi_fused__native_batch_norm_legit_no_training_add_convolution_relu_23,(.L_x_1 - triton_poi_fused__native_batch_norm_legit_no_training_add_convolution_relu_23)
        .other          triton_poi_fused__native_batch_norm_legit_no_training_add_convolution_relu_23,@"STO_CUDA_ENTRY STV_DEFAULT"
triton_poi_fused__native_batch_norm_legit_no_training_add_convolution_relu_23:
.text.triton_poi_fused__native_batch_norm_legit_no_training_add_convolution_relu_23:
[----:B------:R-:W-:Y:S01]  /*0000*/  LDC R1, c[0x0][0x28] ;  /* 0x00000a00ff017b82 */ /* 0x000fe20000000800 */
[----:B------:R-:W1:Y:S07]  /*0010*/  S2R R0, SR_TID.X ;  /* 0x0000000000007919 */ /* 0x000e6e0000002100 */
[----:B------:R-:W2:Y:S01]  /*0020*/  LDC.64 R14, c[0x0][0x230] ;  /* 0x00008c00ff0e7b82 */ /* 0x000ea20000000a00 */
[----:B------:R-:W-:Y:S01]  /*0030*/  ULDC.64 UR4, c[0x0][0x208] ;  /* 0x0000820000047ab9 */ /* 0x000fe20000000a00 */
[----:B------:R-:W3:Y:S06]  /*0040*/  S2R R3, SR_CTAID.X ;  /* 0x0000000000037919 */ /* 0x000eec0000002500 */
[----:B------:R-:W4:Y:S08]  /*0050*/  LDC.64 R16, c[0x0][0x220] ;  /* 0x00008800ff107b82 */ /* 0x000f300000000a00 */
[----:B------:R-:W5:Y:S08]  /*0060*/  LDC.64 R18, c[0x0][0x228] ;  /* 0x00008a00ff127b82 */ /* 0x000f700000000a00 */
[----:B------:R-:W5:Y:S01]  /*0070*/  LDC.64 R8, c[0x0][0x238] ;  /* 0x00008e00ff087b82 */ /* 0x000f620000000a00 */
[----:B-1----:R-:W-:-:S07]  /*0080*/  LOP3.LUT R0, R0, 0x7f, RZ, 0xc0, !PT ;  /* 0x0000007f00007812 */ /* 0x002fce00078ec0ff */
[----:B------:R-:W1:Y:S01]  /*0090*/  LDC.64 R4, c[0x0][0x240] ;  /* 0x00009000ff047b82 */ /* 0x000e620000000a00 */
[----:B---3--:R-:W-:Y:S02]  /*00a0*/  SHF.R.S32.HI R2, RZ, 0x18, R3 ;  /* 0x00000018ff027819 */ /* 0x008fe40000011403 */
[----:B------:R-:W-:Y:S02]  /*00b0*/  LEA R0, R3, R0, 0x7 ;  /* 0x0000000003007211 */ /* 0x000fe400078e38ff */
[----:B------:R-:W-:-:S03]  /*00c0*/  SGXT R3, R2, 0x1 ;  /* 0x000000010203781a */ /* 0x000fc60000000200 */
[----:B------:R-:W3:Y:S01]  /*00d0*/  LDC.64 R10, c[0x0][0x218] ;  /* 0x00008600ff0a7b82 */ /* 0x000ee20000000a00 */
[----:B------:R-:W-:-:S04]  /*00e0*/  LEA.HI R3, R3, R0, RZ, 0x8 ;  /* 0x0000000003037211 */ /* 0x000fc800078f40ff */
[----:B------:R-:W-:-:S04]  /*00f0*/  LOP3.LUT R3, R3, 0xffffff00, RZ, 0xc0, !PT ;  /* 0xffffff0003037812 */ /* 0x000fc800078ec0ff */
[----:B------:R-:W-:Y:S02]  /*0100*/  IADD3 R7, R0, -R3, RZ ;  /* 0x8000000300077210 */ /* 0x000fe40007ffe0ff */
[----:B------:R-:W1:Y:S03]  /*0110*/  LDC.64 R2, c[0x0][0x210] ;  /* 0x00008400ff027b82 */ /* 0x000e660000000a00 */
[----:B--2---:R-:W-:-:S05]  /*0120*/  IMAD.WIDE R14, R7, 0x4, R14 ;  /* 0x00000004070e7825 */ /* 0x004fca00078e020e */
[----:B------:R-:W2:Y:S01]  /*0130*/  LDG.E.EL R6, desc[UR4][R14.64] ;  /* 0x000000040e067981 */ /* 0x000ea2000c2e1900 */
[----:B----4-:R-:W-:-:S04]  /*0140*/  IMAD.WIDE R16, R7, 0x4, R16 ;  /* 0x0000000407107825 */ /* 0x010fc800078e0210 */
[----:B-----5:R-:W-:Y:S01]  /*0150*/  IMAD.WIDE R18, R7, 0x4, R18 ;  /* 0x0000000407127825 */ /* 0x020fe200078e0212 */
[----:B------:R-:W4:Y:S04]  /*0160*/  LDG.E.EL R12, desc[UR4][R16.64] ;  /* 0x00000004100c7981 */ /* 0x000f28000c2e1900 */
[----:B------:R-:W5:Y:S01]  /*0170*/  LDG.E.EL R13, desc[UR4][R18.64] ;  /* 0x00000004120d7981 */ /* 0x000f62000c2e1900 */
[----:B01----:R-:W-:-:S05]  /*0180*/  IMAD.WIDE R2, R0, 0x4, R2 ;  /* 0x0000000400027825 */ /* 0x003fca00078e0202 */
[----:B------:R-:W4:Y:S01]  /*0190*/  LDG.E R15, desc[UR4][R2.64] ;  /* 0x00000004020f7981 */ /* 0x000f22000c1e1900 */
[----:B------:R-:W-:-:S04]  /*01a0*/  IMAD.WIDE R8, R7, 0x4, R8 ;  /* 0x0000000407087825 */ /* 0x000fc800078e0208 */
[----:B------:R-:W-:Y:S02]  /*01b0*/  IMAD.WIDE R4, R7, 0x4, R4 ;  /* 0x0000000407047825 */ /* 0x000fe400078e0204 */
[----:B------:R0:W5:Y:S04]  /*01c0*/  LDG.E.EL R8, desc[UR4][R8.64] ;  /* 0x0000000408087981 */ /* 0x000168000c2e1900 */
[----:B------:R1:W5:Y:S01]  /*01d0*/  LDG.E.EL R5, desc[UR4][R4.64] ;  /* 0x0000000404057981 */ /* 0x000362000c2e1900 */
[----:B---3--:R-:W-:-:S05]  /*01e0*/  IMAD.WIDE R10, R0, 0x4, R10 ;  /* 0x00000004000a7825 */ /* 0x008fca00078e020a */
[----:B------:R-:W3:Y:S01]  /*01f0*/  LDG.E R0, desc[UR4][R10.64] ;  /* 0x000000040a007981 */ /* 0x000ee2000c1e1900 */
[----:B0-----:R-:W-:Y:S01]  /*0200*/  HFMA2.MMA R9, -RZ, RZ, 1.625, 0 ;  /* 0x3e800000ff097435 */ /* 0x001fe200000001ff */
[----:B--2---:R-:W-:-:S04]  /*0210*/  FADD R6, R6, 9.9999997473787516356e-06 ;  /* 0x3727c5ac06067421 */ /* 0x004fc80000000000 */
[----:B------:R-:W0:Y:S02]  /*0220*/  MUFU.SQRT R7, R6 ;  /* 0x0000000600077308 */ /* 0x000e240000002000 */
[C---:B0-----:R-:W-:Y:S02]  /*0230*/  FSETP.GT.AND P0, PT, R7.reuse, 8.50705917302346158658e+37, PT ;  /* 0x7e8000000700780b */ /* 0x041fe40003f04000 */
[----:B------:R-:W-:-:S11]  /*0240*/  FSETP.GEU.AND P1, PT, R7, 1.175494350822287508e-38, PT ;  /* 0x008000000700780b */ /* 0x000fd60003f2e000 */
[----:B------:R-:W-:-:S04]  /*0250*/  @P0 FMUL R7, R7, 0.25 ;  /* 0x3e80000007070820 */ /* 0x000fc80000400000 */
[----:B------:R-:W-:-:S06]  /*0260*/  @!P1 FMUL R7, R7, 16777216 ;  /* 0x4b80000007079820 */ /* 0x000fcc0000400000 */
[----:B------:R-:W0:Y:S01]  /*0270*/  MUFU.RCP R7, R7 ;  /* 0x0000000700077308 */ /* 0x000e220000001000 */
[----:B-1----:R-:W-:Y:S01]  /*0280*/  FSEL R4, R9, 1, P0 ;  /* 0x3f80000009047808 */ /* 0x002fe20000000000 */
[----:B----4-:R-:W-:-:S04]  /*0290*/  FADD R12, R15, R12 ;  /* 0x0000000c0f0c7221 */ /* 0x010fc80000000000 */
[----:B------:R-:W-:Y:S01]  /*02a0*/  @!P1 FMUL R4, R4, 16777216 ;  /* 0x4b80000004049820 */ /* 0x000fe20000400000 */
[----:B-----5:R-:W-:-:S03]  /*02b0*/  FADD R13, -R13, R12 ;  /* 0x0000000c0d0d7221 */ /* 0x020fc60000000100 */
[----:B0-----:R-:W-:-:S04]  /*02c0*/  FMUL R4, R7, R4 ;  /* 0x0000000407047220 */ /* 0x001fc80000400000 */
[----:B------:R-:W-:-:S04]  /*02d0*/  FMUL R4, R13, R4 ;  /* 0x000000040d047220 */ /* 0x000fc80000400000 */
[----:B------:R-:W-:-:S05]  /*02e0*/  FFMA R4, R8, R4, R5 ;  /* 0x0000000408047223 */ /* 0x000fca0000000005 */
[----:B------:R-:W-:-:S04]  /*02f0*/  FSETP.GEU.AND P0, PT, R4, RZ, PT ;  /* 0x000000ff0400720b */ /* 0x000fc80003f0e000 */
[----:B------:R-:W-:Y:S01]  /*0300*/  FSEL R5, R4, RZ, P0 ;  /* 0x000000ff04057208 */ /* 0x000fe20000000000 */
[----:B------:R-:W-:Y:S04]  /*0310*/  STG.E desc[UR4][R2.64], R12 ;  /* 0x0000000c02007986 */ /* 0x000fe8000c101904 */
[----:B---3--:R-:W-:-:S05]  /*0320*/  FADD R5, R0, R5 ;  /* 0x0000000500057221 */ /* 0x008fca0000000000 */
[----:B------:R-:W-:Y:S01]  /*0330*/  STG.E desc[UR4][R10.64], R5 ;  /* 0x000000050a007986 */ /* 0x000fe2000c101904 */
[----:B------:R-:W-:Y:S05]  /*0340*/  EXIT ;  /* 0x000000000000794d */ /* 0x000fea0003800000 */
.L_x_0:
[----:B------:R-:W-:-:S00]  /*0350*/  BRA `(.L_x_0) ;  /* 0xfffffffc00fc7947 */ /* 0x000fc0000383ffff */
[----:B------:R-:W-:-:S00]  /*0360*/  NOP ;  /* 0x0000000000007918 */ /* 0x000fc00000000000 */
        /* <DEDUP_REMOVED lines=9> */
.L_x_1:


//--------------------- .nv.global.init           --------------------------
	.section	.nv.global.init,"aw",@progbits
.nv.global.init:
	.type		_$_str,@object
	.size		_$_str,(_$_str_$_2 - _$_str)
_$_str:
        /*0000*/ 	.byte	0x5f, 0x5f, 0x43, 0x55, 0x44, 0x41, 0x5f, 0x46, 0x54, 0x5a, 0x00
	.type		_$_str_$_2,@object
	.size		_$_str_$_2,(.L_1 - _$_str_$_2)
_$_str_$_2:
        /*000b*/ 	.byte	0x5f, 0x5f, 0x43, 0x55, 0x44, 0x41, 0x5f, 0x50, 0x52, 0x45, 0x43, 0x5f, 0x53, 0x51, 0x52, 0x54
        /*001b*/ 	.byte	0x00
.L_1:


//--------------------- .nv.constant0.triton_poi_fused__native_batch_norm_legit_no_training_add_convolution_relu_23 --------------------------
	.section	.nv.constant0.triton_poi_fused__native_batch_norm_legit_no_training_add_convolution_relu_23,"a",@progbits
	.sectionflags	@""
	.align	4
.nv.constant0.triton_poi_fused__native_batch_norm_legit_no_training_add_convolution_relu_23:
	.zero		588
